//
// Generated by NVIDIA NVVM Compiler
//
// Compiler Build ID: CL-36424714
// Cuda compilation tools, release 13.0, V13.0.88
// Based on NVVM 20.0.0
//

.version 9.0
.target sm_100
.address_size 64

	// .globl	_Z13gpu_countsortPiS_
// _ZZ13gpu_countsortPiS_E5table has been demoted

.visible .entry _Z13gpu_countsortPiS_(
	.param .u64 .ptr .align 1 _Z13gpu_countsortPiS__param_0,
	.param .u64 .ptr .align 1 _Z13gpu_countsortPiS__param_1
)
{
	.reg .pred 	%p<6>;
	.reg .b32 	%r<53>;
	.reg .b64 	%rd<15>;
	// demoted variable
	.shared .align 4 .b8 _ZZ13gpu_countsortPiS_E5table[40000];
	ld.param.u64 	%rd6, [_Z13gpu_countsortPiS__param_0];
	ld.param.u64 	%rd7, [_Z13gpu_countsortPiS__param_1];
	mov.u32 	%r1, %tid.x;
	setp.ne.s32 	%p1, %r1, 0;
	@%p1 bra 	$L__BB0_3;
	mov.b64 	%rd13, -1;
	mov.u32 	%r51, _ZZ13gpu_countsortPiS_E5table;
$L__BB0_2:
	mov.b32 	%r8, 0;
	st.shared.u32 	[%r51], %r8;
	add.s64 	%rd13, %rd13, 1;
	add.s32 	%r51, %r51, 4;
	setp.lt.u64 	%p2, %rd13, 9999;
	@%p2 bra 	$L__BB0_2;
$L__BB0_3:
	bar.sync 	0;
	mov.u32 	%r9, %ctaid.x;
	mov.u32 	%r10, %ntid.x;
	mad.lo.s32 	%r4, %r9, %r10, %r1;
	setp.gt.s32 	%p3, %r4, 999999;
	@%p3 bra 	$L__BB0_5;
	cvta.to.global.u64 	%rd9, %rd7;
	mul.wide.s32 	%rd10, %r4, 4;
	add.s64 	%rd11, %rd9, %rd10;
	ld.global.u32 	%r11, [%rd11];
	shl.b32 	%r12, %r11, 2;
	mov.u32 	%r13, _ZZ13gpu_countsortPiS_E5table;
	add.s32 	%r14, %r13, %r12;
	atom.shared.add.u32 	%r15, [%r14+-4], 1;
$L__BB0_5:
	setp.ne.s32 	%p4, %r1, 0;
	bar.sync 	0;
	@%p4 bra 	$L__BB0_8;
	cvta.to.global.u64 	%rd12, %rd6;
	add.s64 	%rd14, %rd12, 32;
	mov.b32 	%r52, 32;
	mov.u32 	%r17, _ZZ13gpu_countsortPiS_E5table;
$L__BB0_7:
	add.s32 	%r18, %r17, %r52;
	ld.shared.u32 	%r19, [%r18+-32];
	atom.global.add.u32 	%r20, [%rd14+-32], %r19;
	ld.shared.u32 	%r21, [%r18+-28];
	atom.global.add.u32 	%r22, [%rd14+-28], %r21;
	ld.shared.u32 	%r23, [%r18+-24];
	atom.global.add.u32 	%r24, [%rd14+-24], %r23;
	ld.shared.u32 	%r25, [%r18+-20];
	atom.global.add.u32 	%r26, [%rd14+-20], %r25;
	ld.shared.u32 	%r27, [%r18+-16];
	atom.global.add.u32 	%r28, [%rd14+-16], %r27;
	ld.shared.u32 	%r29, [%r18+-12];
	atom.global.add.u32 	%r30, [%rd14+-12], %r29;
	ld.shared.u32 	%r31, [%r18+-8];
	atom.global.add.u32 	%r32, [%rd14+-8], %r31;
	ld.shared.u32 	%r33, [%r18+-4];
	atom.global.add.u32 	%r34, [%rd14+-4], %r33;
	ld.shared.u32 	%r35, [%r18];
	atom.global.add.u32 	%r36, [%rd14], %r35;
	ld.shared.u32 	%r37, [%r18+4];
	atom.global.add.u32 	%r38, [%rd14+4], %r37;
	ld.shared.u32 	%r39, [%r18+8];
	atom.global.add.u32 	%r40, [%rd14+8], %r39;
	ld.shared.u32 	%r41, [%r18+12];
	atom.global.add.u32 	%r42, [%rd14+12], %r41;
	ld.shared.u32 	%r43, [%r18+16];
	atom.global.add.u32 	%r44, [%rd14+16], %r43;
	ld.shared.u32 	%r45, [%r18+20];
	atom.global.add.u32 	%r46, [%rd14+20], %r45;
	ld.shared.u32 	%r47, [%r18+24];
	atom.global.add.u32 	%r48, [%rd14+24], %r47;
	ld.shared.u32 	%r49, [%r18+28];
	atom.global.add.u32 	%r50, [%rd14+28], %r49;
	add.s32 	%r52, %r52, 64;
	add.s64 	%rd14, %rd14, 64;
	setp.ne.s32 	%p5, %r52, 40032;
	@%p5 bra 	$L__BB0_7;
$L__BB0_8:
	ret;

}


// ===== COMPILED SASS (sm_100) =====

	.target	sm_100

	.elftype	@"ET_EXEC"


//--------------------- .note.nv.tkinfo           --------------------------
	.section	.note.nv.tkinfo,"",@"SHT_NOTE"
	.sectionflags	@"SHF_NOTE_NV_TKINFO"
	.tkinfo
        /*0018*/ 	.word	0x00000002
        /*0030*/ 	.string	""
        /*0030*/ 	.string	"ptxas"
        /*0030*/ 	.string	"Cuda compilation tools, release 13.0, V13.0.88"
        /*0030*/ 	.string	"Build cuda_13.0.r13.0/compiler.36424714_0"
        /*0030*/ 	.string	"-arch sm_100 -m 64 "



//--------------------- .note.nv.cuinfo           --------------------------
	.section	.note.nv.cuinfo,"",@"SHT_NOTE"
	.sectionflags	@"SHF_NOTE_NV_CUINFO"
        /*0018*/ 	.short	0x0002
        /*001a*/ 	.short	0x0064
        /*001c*/ 	.short	0x0082
	.zero		2


//--------------------- .nv.info                  --------------------------
	.section	.nv.info,"",@"SHT_CUDA_INFO"
	.align	4


	//----- nvinfo : EIATTR_REGCOUNT
	.align		4
        /*0000*/ 	.byte	0x04, 0x2f
        /*0002*/ 	.short	(.L_1 - .L_0)
	.align		4
.L_0:
        /*0004*/ 	.word	index@(_Z13gpu_countsortPiS_)
        /*0008*/ 	.word	0x00000018


	//----- nvinfo : EIATTR_FRAME_SIZE
	.align		4
.L_1:
        /*000c*/ 	.byte	0x04, 0x11
        /*000e*/ 	.short	(.L_3 - .L_2)
	.align		4
.L_2:
        /*0010*/ 	.word	index@(_Z13gpu_countsortPiS_)
        /*0014*/ 	.word	0x00000000


	//----- nvinfo : EIATTR_MIN_STACK_SIZE
	.align		4
.L_3:
        /*0018*/ 	.byte	0x04, 0x12
        /*001a*/ 	.short	(.L_5 - .L_4)
	.align		4
.L_4:
        /*001c*/ 	.word	index@(_Z13gpu_countsortPiS_)
        /*0020*/ 	.word	0x00000000
.L_5:


//--------------------- .nv.compat                --------------------------
	.section	.nv.compat,"",@"SHT_CUDA_COMPAT_INFO"
	.align	4
        /*0000*/ 	.byte	0x02, 0x09, 0x00, 0x00, 0x02, 0x02, 0x01, 0x00, 0x02, 0x05, 0x05, 0x00, 0x03, 0x07, 0x01, 0x01
        /*0010*/ 	.byte	0x02, 0x03, 0x00, 0x00, 0x02, 0x06, 0x01, 0x00, 0x04, 0x0b, 0x08, 0x00, 0x09, 0x00, 0x00, 0x00
        /*0020*/ 	.byte	0x00, 0x00, 0x00, 0x00


//--------------------- .nv.info._Z13gpu_countsortPiS_ --------------------------
	.section	.nv.info._Z13gpu_countsortPiS_,"",@"SHT_CUDA_INFO"
	.sectionflags	@""
	.align	4


	//----- nvinfo : EIATTR_CUDA_API_VERSION
	.align		4
        /*0000*/ 	.byte	0x04, 0x37
        /*0002*/ 	.short	(.L_7 - .L_6)
.L_6:
        /*0004*/ 	.word	0x00000082


	//----- nvinfo : EIATTR_KPARAM_INFO
	.align		4
.L_7:
        /*0008*/ 	.byte	0x04, 0x17
        /*000a*/ 	.short	(.L_9 - .L_8)
.L_8:
        /*000c*/ 	.word	0x00000000
        /*0010*/ 	.short	0x0001
        /*0012*/ 	.short	0x0008
        /*0014*/ 	.byte	0x00, 0xf5, 0x21, 0x00


	//----- nvinfo : EIATTR_KPARAM_INFO
	.align		4
.L_9:
        /*0018*/ 	.byte	0x04, 0x17
        /*001a*/ 	.short	(.L_11 - .L_10)
.L_10:
        /*001c*/ 	.word	0x00000000
        /*0020*/ 	.short	0x0000
        /*0022*/ 	.short	0x0000
        /*0024*/ 	.byte	0x00, 0xf5, 0x21, 0x00


	//----- nvinfo : EIATTR_SPARSE_MMA_MASK
	.align		4
.L_11:
        /*0028*/ 	.byte	0x03, 0x50
        /*002a*/ 	.short	0x0000


	//----- nvinfo : EIATTR_MAXREG_COUNT
	.align		4
        /*002c*/ 	.byte	0x03, 0x1b
        /*002e*/ 	.short	0x00ff


	//----- nvinfo : EIATTR_NUM_BARRIERS
	.align		4
        /*0030*/ 	.byte	0x02, 0x4c
        /*0032*/ 	.byte	0x01
	.zero		1


	//----- nvinfo : EIATTR_MERCURY_ISA_VERSION
	.align		4
        /*0034*/ 	.byte	0x03, 0x5f
        /*0036*/ 	.short	0x0101


	//----- nvinfo : EIATTR_VRC_CTA_INIT_COUNT
	.align		4
        /*0038*/ 	.byte	0x02, 0x4a
	.zero		1
	.zero		1


	//----- nvinfo : EIATTR_EXIT_INSTR_OFFSETS
	.align		4
        /*003c*/ 	.byte	0x04, 0x1c
        /*003e*/ 	.short	(.L_13 - .L_12)


	//   ....[0]....
.L_12:
        /*0040*/ 	.word	0x000004f0


	//   ....[1]....
        /*0044*/ 	.word	0x00000740


	//----- nvinfo : EIATTR_CRS_STACK_SIZE
	.align		4
.L_13:
        /*0048*/ 	.byte	0x04, 0x1e
        /*004a*/ 	.short	(.L_15 - .L_14)
.L_14:
        /*004c*/ 	.word	0x00000000


	//----- nvinfo : EIATTR_CBANK_PARAM_SIZE
	.align		4
.L_15:
        /*0050*/ 	.byte	0x03, 0x19
        /*0052*/ 	.short	0x0010


	//----- nvinfo : EIATTR_PARAM_CBANK
	.align		4
        /*0054*/ 	.byte	0x04, 0x0a
        /*0056*/ 	.short	(.L_17 - .L_16)
	.align		4
.L_16:
        /*0058*/ 	.word	index@(.nv.constant0._Z13gpu_countsortPiS_)
        /*005c*/ 	.short	0x0380
        /*005e*/ 	.short	0x0010


	//----- nvinfo : EIATTR_SW_WAR
	.align		4
.L_17:
        /*0060*/ 	.byte	0x04, 0x36
        /*0062*/ 	.short	(.L_19 - .L_18)
.L_18:
        /*0064*/ 	.word	0x00000008
.L_19:


//--------------------- .nv.callgraph             --------------------------
	.section	.nv.callgraph,"",@"SHT_CUDA_CALLGRAPH"
	.align	4
	.sectionentsize	8
	.align		4
        /*0000*/ 	.word	0x00000000
	.align		4
        /*0004*/ 	.word	0xffffffff
	.align		4
        /*0008*/ 	.word	0x00000000
	.align		4
        /*000c*/ 	.word	0xfffffffe
	.align		4
        /*0010*/ 	.word	0x00000000
	.align		4
        /*0014*/ 	.word	0xfffffffd
	.align		4
        /*0018*/ 	.word	0x00000000
	.align		4
        /*001c*/ 	.word	0xfffffffc


//--------------------- .text._Z13gpu_countsortPiS_ --------------------------
	.section	.text._Z13gpu_countsortPiS_,"ax",@progbits
	.align	128
        .global         _Z13gpu_countsortPiS_
        .type           _Z13gpu_countsortPiS_,@function
        .size           _Z13gpu_countsortPiS_,(.L_x_7 - _Z13gpu_countsortPiS_)
        .other          _Z13gpu_countsortPiS_,@"STO_CUDA_ENTRY STV_DEFAULT"
_Z13gpu_countsortPiS_:
.text._Z13gpu_countsortPiS_:
[----:B------:R-:W-:Y:S01]  /*0000*/  LDC R1, c[0x0][0x37c] ;  /* 0x0000df00ff017b82 */ /* 0x000fe20000000800 */
[----:B------:R-:W0:Y:S07]  /*0010*/  S2R R5, SR_TID.X ;  /* 0x0000000000057919 */ /* 0x000e2e0000002100 */
[----:B------:R-:W1:Y:S01]  /*0020*/  LDC R0, c[0x0][0x360] ;  /* 0x0000d800ff007b82 */ /* 0x000e620000000800 */
[----:B------:R-:W-:Y:S01]  /*0030*/  BSSY.RECONVERGENT B0, `(.L_x_0) ;  /* 0x000003a000007945 */ /* 0x000fe20003800200 */
[----:B0-----:R-:W-:-:S13]  /*0040*/  ISETP.NE.AND P0, PT, R5, RZ, PT ;  /* 0x000000ff0500720c */ /* 0x001fda0003f05270 */
[----:B------:R-:W-:Y:S05]  /*0050*/  @P0 BRA `(.L_x_1) ;  /* 0x0000000000dc0947 */ /* 0x000fea0003800000 */
[----:B------:R-:W0:Y:S01]  /*0060*/  S2UR UR5, SR_CgaCtaId ;  /* 0x00000000000579c3 */ /* 0x000e220000008800 */
[----:B------:R-:W-:Y:S01]  /*0070*/  UMOV UR4, 0x400 ;  /* 0x0000040000047882 */ /* 0x000fe20000000000 */
[----:B------:R-:W-:Y:S01]  /*0080*/  UMOV UR6, 0xf ;  /* 0x0000000f00067882 */ /* 0x000fe20000000000 */
[----:B0-----:R-:W-:-:S04]  /*0090*/  ULEA UR4, UR5, UR4, 0x18 ;  /* 0x0000000405047291 */ /* 0x001fc8000f8ec0ff */
[----:B------:R-:W-:-:S05]  /*00a0*/  UIADD3 UR5, UPT, UPT, UR4, 0x40, URZ ;  /* 0x0000004004057890 */ /* 0x000fca000fffe0ff */
[----:B------:R-:W-:Y:S04]  /*00b0*/  STS.128 [UR4], RZ ;  /* 0x000000ffff007988 */ /* 0x000fe80008000c04 */
[----:B------:R-:W-:Y:S04]  /*00c0*/  STS.128 [UR4+0x10], RZ ;  /* 0x000010ffff007988 */ /* 0x000fe80008000c04 */
[----:B------:R-:W-:Y:S04]  /*00d0*/  STS.128 [UR4+0x20], RZ ;  /* 0x000020ffff007988 */ /* 0x000fe80008000c04 */
[----:B------:R-:W-:Y:S01]  /*00e0*/  STS.128 [UR4+0x30], RZ ;  /* 0x000030ffff007988 */ /* 0x000fe20008000c04 */
[----:B------:R-:W-:-:S05]  /*00f0*/  UMOV UR4, URZ ;  /* 0x000000ff00047c82 */ /* 0x000fca0008000000 */
.L_x_2:
[----:B------:R-:W-:Y:S01]  /*0100*/  UIADD3 UR6, UP0, UPT, UR6, 0x9c, URZ ;  /* 0x0000009c06067890 */ /* 0x000fe2000ff1e0ff */
[----:B------:R-:W-:Y:S03]  /*0110*/  STS.128 [UR5], RZ ;  /* 0x000000ffff007988 */ /* 0x000fe60008000c05 */
[----:B------:R-:W-:Y:S01]  /*0120*/  UIADD3.X UR4, UPT, UPT, URZ, UR4, URZ, UP0, !UPT ;  /* 0x00000004ff047290 */ /* 0x000fe200087fe4ff */
[----:B------:R-:W-:Y:S01]  /*0130*/  STS.128 [UR5+0x10], RZ ;  /* 0x000010ffff007988 */ /* 0x000fe20008000c05 */
[----:B------:R-:W-:-:S03]  /*0140*/  UISETP.GE.U32.AND UP0, UPT, UR6, 0x270f, UPT ;  /* 0x0000270f0600788c */ /* 0x000fc6000bf06070 */
[----:B------:R-:W-:Y:S01]  /*0150*/  STS.128 [UR5+0x20], RZ ;  /* 0x000020ffff007988 */ /* 0x000fe20008000c05 */
[----:B------:R-:W-:-:S03]  /*0160*/  UISETP.GE.U32.AND.EX UP0, UPT, UR4, URZ, UPT, UP0 ;  /* 0x000000ff0400728c */ /* 0x000fc6000bf06100 */
[----:B------:R-:W-:Y:S04]  /*0170*/  STS.128 [UR5+0x30], RZ ;  /* 0x000030ffff007988 */ /* 0x000fe80008000c05 */
        /* <DEDUP_REMOVED lines=34> */
[----:B------:R-:W-:Y:S01]  /*03a0*/  STS.128 [UR5+0x260], RZ ;  /* 0x000260ffff007988 */ /* 0x000fe20008000c05 */
[----:B------:R-:W-:Y:S01]  /*03b0*/  UIADD3 UR5, UPT, UPT, UR5, 0x270, URZ ;  /* 0x0000027005057890 */ /* 0x000fe2000fffe0ff */
[----:B------:R-:W-:Y:S11]  /*03c0*/  BRA.U !UP0, `(.L_x_2) ;  /* 0xfffffffd084c7547 */ /* 0x000ff6000b83ffff */
.L_x_1:
[----:B------:R-:W-:Y:S05]  /*03d0*/  BSYNC.RECONVERGENT B0 ;  /* 0x0000000000007941 */ /* 0x000fea0003800200 */
.L_x_0:
[----:B------:R-:W1:Y:S01]  /*03e0*/  S2UR UR4, SR_CTAID.X ;  /* 0x00000000000479c3 */ /* 0x000e620000002500 */
[----:B------:R-:W0:Y:S07]  /*03f0*/  LDCU.64 UR8, c[0x0][0x358] ;  /* 0x00006b00ff0877ac */ /* 0x000e2e0008000a00 */
[----:B------:R-:W-:Y:S06]  /*0400*/  BAR.SYNC.DEFER_BLOCKING 0x0 ;  /* 0x0000000000007b1d */ /* 0x000fec0000010000 */
[----:B------:R-:W-:Y:S01]  /*0410*/  BSSY.RECONVERGENT B0, `(.L_x_3) ;  /* 0x000000c000007945 */ /* 0x000fe20003800200 */
[----:B-1----:R-:W-:-:S05]  /*0420*/  IMAD R5, R0, UR4, R5 ;  /* 0x0000000400057c24 */ /* 0x002fca000f8e0205 */
[----:B------:R-:W-:-:S13]  /*0430*/  ISETP.GT.AND P1, PT, R5, 0xf423f, PT ;  /* 0x000f423f0500780c */ /* 0x000fda0003f24270 */
[----:B0-----:R-:W-:Y:S05]  /*0440*/  @P1 BRA `(.L_x_4) ;  /* 0x0000000000201947 */ /* 0x001fea0003800000 */
[----:B------:R-:W0:Y:S02]  /*0450*/  LDC.64 R2, c[0x0][0x388] ;  /* 0x0000e200ff027b82 */ /* 0x000e240000000a00 */
[----:B0-----:R-:W-:-:S06]  /*0460*/  IMAD.WIDE R2, R5, 0x4, R2 ;  /* 0x0000000405027825 */ /* 0x001fcc00078e0202 */
[----:B------:R-:W2:Y:S01]  /*0470*/  LDG.E R2, desc[UR8][R2.64] ;  /* 0x0000000802027981 */ /* 0x000ea2000c1e1900 */
[----:B------:R-:W0:Y:S01]  /*0480*/  S2UR UR5, SR_CgaCtaId ;  /* 0x00000000000579c3 */ /* 0x000e220000008800 */
[----:B------:R-:W-:Y:S02]  /*0490*/  UMOV UR4, 0x400 ;  /* 0x0000040000047882 */ /* 0x000fe40000000000 */
[----:B0-----:R-:W-:-:S06]  /*04a0*/  ULEA UR4, UR5, UR4, 0x18 ;  /* 0x0000000405047291 */ /* 0x001fcc000f8ec0ff */
[----:B--2---:R-:W-:-:S05]  /*04b0*/  LEA R0, R2, UR4, 0x2 ;  /* 0x0000000402007c11 */ /* 0x004fca000f8e10ff */
[----:B------:R0:W-:Y:S02]  /*04c0*/  ATOMS.POPC.INC.32 RZ, [R0+URZ+-0x4] ;  /* 0xfffffc0000ff7f8c */ /* 0x0001e4000d8000ff */
.L_x_4:
[----:B------:R-:W-:Y:S05]  /*04d0*/  BSYNC.RECONVERGENT B0 ;  /* 0x0000000000007941 */ /* 0x000fea0003800200 */
.L_x_3:
[----:B------:R-:W-:Y:S06]  /*04e0*/  BAR.SYNC.DEFER_BLOCKING 0x0 ;  /* 0x0000000000007b1d */ /* 0x000fec0000010000 */
[----:B------:R-:W-:Y:S05]  /*04f0*/  @P0 EXIT ;  /* 0x000000000000094d */ /* 0x000fea0003800000 */
[----:B------:R-:W1:Y:S01]  /*0500*/  LDCU.64 UR4, c[0x0][0x380] ;  /* 0x00007000ff0477ac */ /* 0x000e620008000a00 */
[----:B------:R-:W2:Y:S01]  /*0510*/  S2UR UR7, SR_CgaCtaId ;  /* 0x00000000000779c3 */ /* 0x000ea20000008800 */
[----:B0-----:R-:W-:Y:S01]  /*0520*/  IMAD.MOV.U32 R0, RZ, RZ, 0x20 ;  /* 0x00000020ff007424 */ /* 0x001fe200078e00ff */
[----:B------:R-:W-:Y:S01]  /*0530*/  UMOV UR6, 0x400 ;  /* 0x0000040000067882 */ /* 0x000fe20000000000 */
[----:B-1----:R-:W-:-:S04]  /*0540*/  UIADD3 UR4, UP0, UPT, UR4, 0x20, URZ ;  /* 0x0000002004047890 */ /* 0x002fc8000ff1e0ff */
[----:B------:R-:W-:Y:S02]  /*0550*/  UIADD3.X UR5, UPT, UPT, URZ, UR5, URZ, UP0, !UPT ;  /* 0x00000005ff057290 */ /* 0x000fe400087fe4ff */
[----:B------:R-:W-:Y:S01]  /*0560*/  IMAD.U32 R20, RZ, RZ, UR4 ;  /* 0x00000004ff147e24 */ /* 0x000fe2000f8e00ff */
[----:B--2---:R-:W-:-:S03]  /*0570*/  ULEA UR6, UR7, UR6, 0x18 ;  /* 0x0000000607067291 */ /* 0x004fc6000f8ec0ff */
[----:B------:R-:W-:-:S09]  /*0580*/  MOV R21, UR5 ;  /* 0x0000000500157c02 */ /* 0x000fd20008000f00 */
.L_x_5:
[----:B0-----:R-:W0:Y:S01]  /*0590*/  LDS.128 R4, [R0+UR6+-0x20] ;  /* 0xffffe00600047984 */ /* 0x001e220008000c00 */
[----:B------:R-:W-:Y:S01]  /*05a0*/  IMAD.MOV.U32 R2, RZ, RZ, R20 ;  /* 0x000000ffff027224 */ /* 0x000fe200078e0014 */
[----:B------:R-:W-:Y:S02]  /*05b0*/  MOV R3, R21 ;  /* 0x0000001500037202 */ /* 0x000fe40000000f00 */
[----:B------:R-:W1:Y:S04]  /*05c0*/  LDS.128 R8, [R0+UR6+-0x10] ;  /* 0xfffff00600087984 */ /* 0x000e680008000c00 */
[----:B------:R-:W2:Y:S04]  /*05d0*/  LDS.128 R12, [R0+UR6] ;  /* 0x00000006000c7984 */ /* 0x000ea80008000c00 */
[----:B------:R3:W4:Y:S02]  /*05e0*/  LDS.128 R16, [R0+UR6+0x10] ;  /* 0x0000100600107984 */ /* 0x0007240008000c00 */
[----:B---3--:R-:W-:-:S05]  /*05f0*/  VIADD R0, R0, 0x40 ;  /* 0x0000004000007836 */ /* 0x008fca0000000000 */
[----:B------:R-:W-:Y:S01]  /*0600*/  ISETP.NE.AND P0, PT, R0, 0x9c60, PT ;  /* 0x00009c600000780c */ /* 0x000fe20003f05270 */
[----:B0-----:R0:W-:Y:S04]  /*0610*/  REDG.E.ADD.STRONG.GPU desc[UR8][R2.64+-0x20], R4 ;  /* 0xffffe0040200798e */ /* 0x0011e8000c12e108 */
[----:B------:R0:W-:Y:S04]  /*0620*/  REDG.E.ADD.STRONG.GPU desc[UR8][R2.64+-0x1c], R5 ;  /* 0xffffe4050200798e */ /* 0x0001e8000c12e108 */
[----:B------:R0:W-:Y:S04]  /*0630*/  REDG.E.ADD.STRONG.GPU desc[UR8][R2.64+-0x18], R6 ;  /* 0xffffe8060200798e */ /* 0x0001e8000c12e108 */
[----:B------:R0:W-:Y:S04]  /*0640*/  REDG.E.ADD.STRONG.GPU desc[UR8][R2.64+-0x14], R7 ;  /* 0xffffec070200798e */ /* 0x0001e8000c12e108 */
[----:B-1----:R0:W-:Y:S04]  /*0650*/  REDG.E.ADD.STRONG.GPU desc[UR8][R2.64+-0x10], R8 ;  /* 0xfffff0080200798e */ /* 0x0021e8000c12e108 */
[----:B------:R0:W-:Y:S04]  /*0660*/  REDG.E.ADD.STRONG.GPU desc[UR8][R2.64+-0xc], R9 ;  /* 0xfffff4090200798e */ /* 0x0001e8000c12e108 */
[----:B------:R0:W-:Y:S04]  /*0670*/  REDG.E.ADD.STRONG.GPU desc[UR8][R2.64+-0x8], R10 ;  /* 0xfffff80a0200798e */ /* 0x0001e8000c12e108 */
[----:B------:R0:W-:Y:S04]  /*0680*/  REDG.E.ADD.STRONG.GPU desc[UR8][R2.64+-0x4], R11 ;  /* 0xfffffc0b0200798e */ /* 0x0001e8000c12e108 */
[----:B--2---:R0:W-:Y:S04]  /*0690*/  REDG.E.ADD.STRONG.GPU desc[UR8][R2.64], R12 ;  /* 0x0000000c0200798e */ /* 0x0041e8000c12e108 */
[----:B------:R0:W-:Y:S04]  /*06a0*/  REDG.E.ADD.STRONG.GPU desc[UR8][R2.64+0x4], R13 ;  /* 0x0000040d0200798e */ /* 0x0001e8000c12e108 */
[----:B------:R0:W-:Y:S01]  /*06b0*/  REDG.E.ADD.STRONG.GPU desc[UR8][R2.64+0x8], R14 ;  /* 0x0000080e0200798e */ /* 0x0001e2000c12e108 */
[----:B------:R-:W-:-:S03]  /*06c0*/  IADD3 R20, P1, PT, R2, 0x40, RZ ;  /* 0x0000004002147810 */ /* 0x000fc60007f3e0ff */
[----:B------:R0:W-:Y:S04]  /*06d0*/  REDG.E.ADD.STRONG.GPU desc[UR8][R2.64+0xc], R15 ;  /* 0x00000c0f0200798e */ /* 0x0001e8000c12e108 */
[----:B----4-:R0:W-:Y:S04]  /*06e0*/  REDG.E.ADD.STRONG.GPU desc[UR8][R2.64+0x10], R16 ;  /* 0x000010100200798e */ /* 0x0101e8000c12e108 */
[----:B------:R0:W-:Y:S04]  /*06f0*/  REDG.E.ADD.STRONG.GPU desc[UR8][R2.64+0x14], R17 ;  /* 0x000014110200798e */ /* 0x0001e8000c12e108 */
[----:B------:R0:W-:Y:S01]  /*0700*/  REDG.E.ADD.STRONG.GPU desc[UR8][R2.64+0x18], R18 ;  /* 0x000018120200798e */ /* 0x0001e2000c12e108 */
[----:B------:R-:W-:-:S03]  /*0710*/  IADD3.X R21, PT, PT, RZ, R3, RZ, P1, !PT ;  /* 0x00000003ff157210 */ /* 0x000fc60000ffe4ff */
[----:B------:R0:W-:Y:S01]  /*0720*/  REDG.E.ADD.STRONG.GPU desc[UR8][R2.64+0x1c], R19 ;  /* 0x00001c130200798e */ /* 0x0001e2000c12e108 */
[----:B------:R-:W-:Y:S05]  /*0730*/  @P0 BRA `(.L_x_5) ;  /* 0xfffffffc00940947 */ /* 0x000fea000383ffff */
[----:B------:R-:W-:Y:S05]  /*0740*/  EXIT ;  /* 0x000000000000794d */ /* 0x000fea0003800000 */
.L_x_6:
[----:B------:R-:W-:-:S00]  /*0750*/  BRA `(.L_x_6) ;  /* 0xfffffffc00fc7947 */ /* 0x000fc0000383ffff */
[----:B------:R-:W-:-:S00]  /*0760*/  NOP ;  /* 0x0000000000007918 */ /* 0x000fc00000000000 */
        /* <DEDUP_REMOVED lines=9> */
.L_x_7:


//--------------------- .nv.shared._Z13gpu_countsortPiS_ --------------------------
	.section	.nv.shared._Z13gpu_countsortPiS_,"aw",@nobits
	.sectionflags	@""
	.align	4
.nv.shared._Z13gpu_countsortPiS_:
	.zero		41024


//--------------------- .nv.shared.reserved.0     --------------------------
	.section	.nv.shared.reserved.0,"aw",@nobits
	.weak		__nv_reservedSMEM_offset_0_alias
	.size		__nv_reservedSMEM_offset_0_alias, 0, 64
	.other		__nv_reservedSMEM_offset_0_alias,@"STO_CUDA_RESERVED_SHARED STV_DEFAULT"
__nv_reservedSMEM_offset_0_alias:
	.zero		0
	.zero		64


//--------------------- .nv.constant0._Z13gpu_countsortPiS_ --------------------------
	.section	.nv.constant0._Z13gpu_countsortPiS_,"a",@progbits
	.sectionflags	@""
	.align	4
.nv.constant0._Z13gpu_countsortPiS_:
	.zero		912


//--------------------- SYMBOLS --------------------------

	.type		.nv.reservedSmem.offset0,@object
	.size		.nv.reservedSmem.offset0,0x4
	.type		.nv.reservedSmem.cap,@object
	.size		.nv.reservedSmem.cap,0x4
